//
// Generated by NVIDIA NVVM Compiler
//
// Compiler Build ID: CL-36424714
// Cuda compilation tools, release 13.0, V13.0.88
// Based on NVVM 20.0.0
//

.version 9.0
.target sm_100
.address_size 64

	// .globl	_Z11add_threadsPii

.visible .entry _Z11add_threadsPii(
	.param .u64 .ptr .align 1 _Z11add_threadsPii_param_0,
	.param .u32 _Z11add_threadsPii_param_1
)
{
	.reg .b32 	%r<2>;
	.reg .b64 	%rd<3>;

	ld.param.u64 	%rd1, [_Z11add_threadsPii_param_0];
	ld.param.u32 	%r1, [_Z11add_threadsPii_param_1];
	cvta.to.global.u64 	%rd2, %rd1;
	st.global.u32 	[%rd2], %r1;
	ret;

}


// ===== COMPILED SASS (sm_100) =====

	.target	sm_100

	.elftype	@"ET_EXEC"


//--------------------- .note.nv.tkinfo           --------------------------
	.section	.note.nv.tkinfo,"",@"SHT_NOTE"
	.sectionflags	@"SHF_NOTE_NV_TKINFO"
	.tkinfo
        /*0018*/ 	.word	0x00000002
        /*0030*/ 	.string	""
        /*0030*/ 	.string	"ptxas"
        /*0030*/ 	.string	"Cuda compilation tools, release 13.0, V13.0.88"
        /*0030*/ 	.string	"Build cuda_13.0.r13.0/compiler.36424714_0"
        /*0030*/ 	.string	"-arch sm_100 -m 64 "



//--------------------- .note.nv.cuinfo           --------------------------
	.section	.note.nv.cuinfo,"",@"SHT_NOTE"
	.sectionflags	@"SHF_NOTE_NV_CUINFO"
        /*0018*/ 	.short	0x0002
        /*001a*/ 	.short	0x0064
        /*001c*/ 	.short	0x0082
	.zero		2


//--------------------- .nv.info                  --------------------------
	.section	.nv.info,"",@"SHT_CUDA_INFO"
	.align	4


	//----- nvinfo : EIATTR_REGCOUNT
	.align		4
        /*0000*/ 	.byte	0x04, 0x2f
        /*0002*/ 	.short	(.L_1 - .L_0)
	.align		4
.L_0:
        /*0004*/ 	.word	index@(_Z11add_threadsPii)
        /*0008*/ 	.word	0x00000008


	//----- nvinfo : EIATTR_FRAME_SIZE
	.align		4
.L_1:
        /*000c*/ 	.byte	0x04, 0x11
        /*000e*/ 	.short	(.L_3 - .L_2)
	.align		4
.L_2:
        /*0010*/ 	.word	index@(_Z11add_threadsPii)
        /*0014*/ 	.word	0x00000000


	//----- nvinfo : EIATTR_MIN_STACK_SIZE
	.align		4
.L_3:
        /*0018*/ 	.byte	0x04, 0x12
        /*001a*/ 	.short	(.L_5 - .L_4)
	.align		4
.L_4:
        /*001c*/ 	.word	index@(_Z11add_threadsPii)
        /*0020*/ 	.word	0x00000000
.L_5:


//--------------------- .nv.compat                --------------------------
	.section	.nv.compat,"",@"SHT_CUDA_COMPAT_INFO"
	.align	4
        /*0000*/ 	.byte	0x02, 0x09, 0x00, 0x00, 0x02, 0x02, 0x01, 0x00, 0x02, 0x05, 0x05, 0x00, 0x03, 0x07, 0x01, 0x01
        /*0010*/ 	.byte	0x02, 0x03, 0x00, 0x00, 0x02, 0x06, 0x01, 0x00, 0x04, 0x0b, 0x08, 0x00, 0x09, 0x00, 0x00, 0x00
        /*0020*/ 	.byte	0x00, 0x00, 0x00, 0x00


//--------------------- .nv.info._Z11add_threadsPii --------------------------
	.section	.nv.info._Z11add_threadsPii,"",@"SHT_CUDA_INFO"
	.sectionflags	@""
	.align	4


	//----- nvinfo : EIATTR_CUDA_API_VERSION
	.align		4
        /*0000*/ 	.byte	0x04, 0x37
        /*0002*/ 	.short	(.L_7 - .L_6)
.L_6:
        /*0004*/ 	.word	0x00000082


	//----- nvinfo : EIATTR_KPARAM_INFO
	.align		4
.L_7:
        /*0008*/ 	.byte	0x04, 0x17
        /*000a*/ 	.short	(.L_9 - .L_8)
.L_8:
        /*000c*/ 	.word	0x00000000
        /*0010*/ 	.short	0x0001
        /*0012*/ 	.short	0x0008
        /*0014*/ 	.byte	0x00, 0xf0, 0x11, 0x00


	//----- nvinfo : EIATTR_KPARAM_INFO
	.align		4
.L_9:
        /*0018*/ 	.byte	0x04, 0x17
        /*001a*/ 	.short	(.L_11 - .L_10)
.L_10:
        /*001c*/ 	.word	0x00000000
        /*0020*/ 	.short	0x0000
        /*0022*/ 	.short	0x0000
        /*0024*/ 	.byte	0x00, 0xf5, 0x21, 0x00


	//----- nvinfo : EIATTR_SPARSE_MMA_MASK
	.align		4
.L_11:
        /*0028*/ 	.byte	0x03, 0x50
        /*002a*/ 	.short	0x0000


	//----- nvinfo : EIATTR_MAXREG_COUNT
	.align		4
        /*002c*/ 	.byte	0x03, 0x1b
        /*002e*/ 	.short	0x00ff


	//----- nvinfo : EIATTR_MERCURY_ISA_VERSION
	.align		4
        /*0030*/ 	.byte	0x03, 0x5f
        /*0032*/ 	.short	0x0101


	//----- nvinfo : EIATTR_VRC_CTA_INIT_COUNT
	.align		4
        /*0034*/ 	.byte	0x02, 0x4a
	.zero		1
	.zero		1


	//----- nvinfo : EIATTR_EXIT_INSTR_OFFSETS
	.align		4
        /*0038*/ 	.byte	0x04, 0x1c
        /*003a*/ 	.short	(.L_13 - .L_12)


	//   ....[0]....
.L_12:
        /*003c*/ 	.word	0x00000050


	//----- nvinfo : EIATTR_CBANK_PARAM_SIZE
	.align		4
.L_13:
        /*0040*/ 	.byte	0x03, 0x19
        /*0042*/ 	.short	0x000c


	//----- nvinfo : EIATTR_PARAM_CBANK
	.align		4
        /*0044*/ 	.byte	0x04, 0x0a
        /*0046*/ 	.short	(.L_15 - .L_14)
	.align		4
.L_14:
        /*0048*/ 	.word	index@(.nv.constant0._Z11add_threadsPii)
        /*004c*/ 	.short	0x0380
        /*004e*/ 	.short	0x000c


	//----- nvinfo : EIATTR_SW_WAR
	.align		4
.L_15:
        /*0050*/ 	.byte	0x04, 0x36
        /*0052*/ 	.short	(.L_17 - .L_16)
.L_16:
        /*0054*/ 	.word	0x00000008
.L_17:


//--------------------- .nv.callgraph             --------------------------
	.section	.nv.callgraph,"",@"SHT_CUDA_CALLGRAPH"
	.align	4
	.sectionentsize	8
	.align		4
        /*0000*/ 	.word	0x00000000
	.align		4
        /*0004*/ 	.word	0xffffffff
	.align		4
        /*0008*/ 	.word	0x00000000
	.align		4
        /*000c*/ 	.word	0xfffffffe
	.align		4
        /*0010*/ 	.word	0x00000000
	.align		4
        /*0014*/ 	.word	0xfffffffd
	.align		4
        /*0018*/ 	.word	0x00000000
	.align		4
        /*001c*/ 	.word	0xfffffffc


//--------------------- .text._Z11add_threadsPii  --------------------------
	.section	.text._Z11add_threadsPii,"ax",@progbits
	.align	128
        .global         _Z11add_threadsPii
        .type           _Z11add_threadsPii,@function
        .size           _Z11add_threadsPii,(.L_x_1 - _Z11add_threadsPii)
        .other          _Z11add_threadsPii,@"STO_CUDA_ENTRY STV_DEFAULT"
_Z11add_threadsPii:
.text._Z11add_threadsPii:
[----:B------:R-:W-:Y:S08]  /*0000*/  LDC R1, c[0x0][0x37c] ;  /* 0x0000df00ff017b82 */ /* 0x000ff00000000800 */
[----:B------:R-:W0:Y:S01]  /*0010*/  LDC R5, c[0x0][0x388] ;  /* 0x0000e200ff057b82 */ /* 0x000e220000000800 */
[----:B------:R-:W0:Y:S07]  /*0020*/  LDCU.64 UR4, c[0x0][0x358] ;  /* 0x00006b00ff0477ac */ /* 0x000e2e0008000a00 */
[----:B------:R-:W0:Y:S02]  /*0030*/  LDC.64 R2, c[0x0][0x380] ;  /* 0x0000e000ff027b82 */ /* 0x000e240000000a00 */
[----:B0-----:R-:W-:Y:S01]  /*0040*/  STG.E desc[UR4][R2.64], R5 ;  /* 0x0000000502007986 */ /* 0x001fe2000c101904 */
[----:B------:R-:W-:Y:S05]  /*0050*/  EXIT ;  /* 0x000000000000794d */ /* 0x000fea0003800000 */
.L_x_0:
[----:B------:R-:W-:-:S00]  /*0060*/  BRA `(.L_x_0) ;  /* 0xfffffffc00fc7947 */ /* 0x000fc0000383ffff */
[----:B------:R-:W-:-:S00]  /*0070*/  NOP ;  /* 0x0000000000007918 */ /* 0x000fc00000000000 */
        /* <DEDUP_REMOVED lines=8> */
.L_x_1:


//--------------------- .nv.shared.reserved.0     --------------------------
	.section	.nv.shared.reserved.0,"aw",@nobits
	.weak		__nv_reservedSMEM_offset_0_alias
	.size		__nv_reservedSMEM_offset_0_alias, 0, 64
	.other		__nv_reservedSMEM_offset_0_alias,@"STO_CUDA_RESERVED_SHARED STV_DEFAULT"
__nv_reservedSMEM_offset_0_alias:
	.zero		0
	.zero		64


//--------------------- .nv.constant0._Z11add_threadsPii --------------------------
	.section	.nv.constant0._Z11add_threadsPii,"a",@progbits
	.sectionflags	@""
	.align	4
.nv.constant0._Z11add_threadsPii:
	.zero		908


//--------------------- SYMBOLS --------------------------

	.type		.nv.reservedSmem.offset0,@object
	.size		.nv.reservedSmem.offset0,0x4
